//
// Generated by NVIDIA NVVM Compiler
//
// Compiler Build ID: CL-36424714
// Cuda compilation tools, release 13.0, V13.0.88
// Based on NVVM 20.0.0
//

.version 9.0
.target sm_100
.address_size 64

	// .globl	_Z13convolution2DPiS_S_iii

.visible .entry _Z13convolution2DPiS_S_iii(
	.param .u64 .ptr .align 1 _Z13convolution2DPiS_S_iii_param_0,
	.param .u64 .ptr .align 1 _Z13convolution2DPiS_S_iii_param_1,
	.param .u64 .ptr .align 1 _Z13convolution2DPiS_S_iii_param_2,
	.param .u32 _Z13convolution2DPiS_S_iii_param_3,
	.param .u32 _Z13convolution2DPiS_S_iii_param_4,
	.param .u32 _Z13convolution2DPiS_S_iii_param_5
)
{
	.reg .pred 	%p<91>;
	.reg .b32 	%r<161>;
	.reg .b64 	%rd<40>;

	ld.param.u64 	%rd9, [_Z13convolution2DPiS_S_iii_param_0];
	ld.param.u64 	%rd10, [_Z13convolution2DPiS_S_iii_param_1];
	ld.param.u64 	%rd8, [_Z13convolution2DPiS_S_iii_param_2];
	ld.param.u32 	%r64, [_Z13convolution2DPiS_S_iii_param_3];
	ld.param.u32 	%r65, [_Z13convolution2DPiS_S_iii_param_4];
	ld.param.u32 	%r66, [_Z13convolution2DPiS_S_iii_param_5];
	cvta.to.global.u64 	%rd1, %rd10;
	cvta.to.global.u64 	%rd2, %rd9;
	mov.u32 	%r67, %ctaid.y;
	mov.u32 	%r68, %ntid.y;
	mov.u32 	%r69, %tid.y;
	mad.lo.s32 	%r1, %r67, %r68, %r69;
	mov.u32 	%r70, %ctaid.x;
	mov.u32 	%r71, %ntid.x;
	mov.u32 	%r72, %tid.x;
	mad.lo.s32 	%r2, %r70, %r71, %r72;
	setp.ge.s32 	%p2, %r1, %r65;
	setp.ge.s32 	%p3, %r2, %r64;
	or.pred  	%p4, %p3, %p2;
	@%p4 bra 	$L__BB0_45;
	setp.lt.s32 	%p5, %r66, 1;
	mov.b32 	%r136, 0;
	@%p5 bra 	$L__BB0_44;
	shr.u32 	%r75, %r66, 1;
	sub.s32 	%r3, %r1, %r75;
	sub.s32 	%r4, %r2, %r75;
	and.b32  	%r5, %r66, 7;
	add.s32 	%r6, %r5, -1;
	and.b32  	%r7, %r66, 3;
	and.b32  	%r8, %r66, 2147483640;
	and.b32  	%r9, %r66, 1;
	mov.b32 	%r132, 0;
	mov.u32 	%r136, %r132;
$L__BB0_3:
	setp.lt.u32 	%p6, %r66, 8;
	add.s32 	%r78, %r3, %r132;
	setp.gt.s32 	%p7, %r78, -1;
	setp.lt.s32 	%p8, %r78, %r65;
	and.pred  	%p1, %p7, %p8;
	mul.lo.s32 	%r12, %r78, %r64;
	mul.lo.s32 	%r13, %r132, %r66;
	mov.b32 	%r152, 0;
	@%p6 bra 	$L__BB0_22;
	mov.b32 	%r134, 0;
	cvt.u64.u32 	%rd14, %r13;
$L__BB0_5:
	.pragma "nounroll";
	add.s32 	%r16, %r4, %r134;
	setp.gt.s32 	%p9, %r16, -1;
	setp.lt.s32 	%p10, %r16, %r64;
	and.pred  	%p11, %p9, %p10;
	and.pred  	%p12, %p1, %p11;
	add.s32 	%r80, %r16, %r12;
	mul.wide.s32 	%rd11, %r80, 4;
	add.s64 	%rd3, %rd2, %rd11;
	not.pred 	%p13, %p12;
	@%p13 bra 	$L__BB0_7;
	ld.global.u32 	%r81, [%rd3];
	add.s32 	%r82, %r134, %r13;
	mul.wide.u32 	%rd12, %r82, 4;
	add.s64 	%rd13, %rd1, %rd12;
	ld.global.u32 	%r83, [%rd13];
	mad.lo.s32 	%r136, %r83, %r81, %r136;
$L__BB0_7:
	add.s32 	%r84, %r16, 1;
	setp.gt.s32 	%p14, %r84, -1;
	setp.lt.s32 	%p15, %r84, %r64;
	and.pred  	%p16, %p14, %p15;
	and.pred  	%p17, %p1, %p16;
	cvt.u64.u32 	%rd15, %r134;
	add.s64 	%rd16, %rd15, %rd14;
	shl.b64 	%rd17, %rd16, 2;
	add.s64 	%rd4, %rd1, %rd17;
	not.pred 	%p18, %p17;
	@%p18 bra 	$L__BB0_9;
	ld.global.u32 	%r85, [%rd3+4];
	ld.global.u32 	%r86, [%rd4+4];
	mad.lo.s32 	%r136, %r86, %r85, %r136;
$L__BB0_9:
	add.s32 	%r87, %r16, 2;
	setp.gt.s32 	%p19, %r87, -1;
	setp.lt.s32 	%p20, %r87, %r64;
	and.pred  	%p21, %p19, %p20;
	and.pred  	%p22, %p1, %p21;
	not.pred 	%p23, %p22;
	@%p23 bra 	$L__BB0_11;
	ld.global.u32 	%r88, [%rd3+8];
	ld.global.u32 	%r89, [%rd4+8];
	mad.lo.s32 	%r136, %r89, %r88, %r136;
$L__BB0_11:
	add.s32 	%r90, %r16, 3;
	setp.gt.s32 	%p24, %r90, -1;
	setp.lt.s32 	%p25, %r90, %r64;
	and.pred  	%p26, %p24, %p25;
	and.pred  	%p27, %p1, %p26;
	not.pred 	%p28, %p27;
	@%p28 bra 	$L__BB0_13;
	ld.global.u32 	%r91, [%rd3+12];
	ld.global.u32 	%r92, [%rd4+12];
	mad.lo.s32 	%r136, %r92, %r91, %r136;
$L__BB0_13:
	add.s32 	%r93, %r16, 4;
	setp.gt.s32 	%p29, %r93, -1;
	setp.lt.s32 	%p30, %r93, %r64;
	and.pred  	%p31, %p29, %p30;
	and.pred  	%p32, %p1, %p31;
	not.pred 	%p33, %p32;
	@%p33 bra 	$L__BB0_15;
	ld.global.u32 	%r94, [%rd3+16];
	ld.global.u32 	%r95, [%rd4+16];
	mad.lo.s32 	%r136, %r95, %r94, %r136;
$L__BB0_15:
	add.s32 	%r96, %r16, 5;
	setp.gt.s32 	%p34, %r96, -1;
	setp.lt.s32 	%p35, %r96, %r64;
	and.pred  	%p36, %p34, %p35;
	and.pred  	%p37, %p1, %p36;
	not.pred 	%p38, %p37;
	@%p38 bra 	$L__BB0_17;
	ld.global.u32 	%r97, [%rd3+20];
	ld.global.u32 	%r98, [%rd4+20];
	mad.lo.s32 	%r136, %r98, %r97, %r136;
$L__BB0_17:
	add.s32 	%r99, %r16, 6;
	setp.gt.s32 	%p39, %r99, -1;
	setp.lt.s32 	%p40, %r99, %r64;
	and.pred  	%p41, %p39, %p40;
	and.pred  	%p42, %p1, %p41;
	not.pred 	%p43, %p42;
	@%p43 bra 	$L__BB0_19;
	ld.global.u32 	%r100, [%rd3+24];
	ld.global.u32 	%r101, [%rd4+24];
	mad.lo.s32 	%r136, %r101, %r100, %r136;
$L__BB0_19:
	add.s32 	%r102, %r16, 7;
	setp.gt.s32 	%p44, %r102, -1;
	setp.lt.s32 	%p45, %r102, %r64;
	and.pred  	%p46, %p44, %p45;
	and.pred  	%p47, %p1, %p46;
	not.pred 	%p48, %p47;
	@%p48 bra 	$L__BB0_21;
	ld.global.u32 	%r103, [%rd3+28];
	ld.global.u32 	%r104, [%rd4+28];
	mad.lo.s32 	%r136, %r104, %r103, %r136;
$L__BB0_21:
	add.s32 	%r134, %r134, 8;
	setp.ne.s32 	%p49, %r134, %r8;
	mov.u32 	%r152, %r8;
	@%p49 bra 	$L__BB0_5;
$L__BB0_22:
	setp.eq.s32 	%p50, %r5, 0;
	@%p50 bra 	$L__BB0_43;
	setp.lt.u32 	%p51, %r6, 3;
	@%p51 bra 	$L__BB0_33;
	add.s32 	%r37, %r4, %r152;
	setp.gt.s32 	%p52, %r37, -1;
	setp.lt.s32 	%p53, %r37, %r64;
	and.pred  	%p54, %p52, %p53;
	and.pred  	%p55, %p1, %p54;
	add.s32 	%r106, %r37, %r12;
	mul.wide.s32 	%rd18, %r106, 4;
	add.s64 	%rd5, %rd2, %rd18;
	not.pred 	%p56, %p55;
	@%p56 bra 	$L__BB0_26;
	ld.global.u32 	%r107, [%rd5];
	add.s32 	%r108, %r152, %r13;
	mul.wide.u32 	%rd19, %r108, 4;
	add.s64 	%rd20, %rd1, %rd19;
	ld.global.u32 	%r109, [%rd20];
	mad.lo.s32 	%r136, %r109, %r107, %r136;
$L__BB0_26:
	add.s32 	%r110, %r37, 1;
	setp.gt.s32 	%p57, %r110, -1;
	setp.lt.s32 	%p58, %r110, %r64;
	and.pred  	%p59, %p57, %p58;
	and.pred  	%p60, %p1, %p59;
	cvt.u64.u32 	%rd21, %r13;
	cvt.u64.u32 	%rd22, %r152;
	add.s64 	%rd23, %rd22, %rd21;
	shl.b64 	%rd24, %rd23, 2;
	add.s64 	%rd6, %rd1, %rd24;
	not.pred 	%p61, %p60;
	@%p61 bra 	$L__BB0_28;
	ld.global.u32 	%r111, [%rd5+4];
	ld.global.u32 	%r112, [%rd6+4];
	mad.lo.s32 	%r136, %r112, %r111, %r136;
$L__BB0_28:
	add.s32 	%r113, %r37, 2;
	setp.gt.s32 	%p62, %r113, -1;
	setp.lt.s32 	%p63, %r113, %r64;
	and.pred  	%p64, %p62, %p63;
	and.pred  	%p65, %p1, %p64;
	not.pred 	%p66, %p65;
	@%p66 bra 	$L__BB0_30;
	ld.global.u32 	%r114, [%rd5+8];
	ld.global.u32 	%r115, [%rd6+8];
	mad.lo.s32 	%r136, %r115, %r114, %r136;
$L__BB0_30:
	add.s32 	%r116, %r37, 3;
	setp.gt.s32 	%p67, %r116, -1;
	setp.lt.s32 	%p68, %r116, %r64;
	and.pred  	%p69, %p67, %p68;
	and.pred  	%p70, %p1, %p69;
	not.pred 	%p71, %p70;
	@%p71 bra 	$L__BB0_32;
	ld.global.u32 	%r117, [%rd5+12];
	ld.global.u32 	%r118, [%rd6+12];
	mad.lo.s32 	%r136, %r118, %r117, %r136;
$L__BB0_32:
	add.s32 	%r152, %r152, 4;
$L__BB0_33:
	setp.eq.s32 	%p72, %r7, 0;
	@%p72 bra 	$L__BB0_43;
	setp.eq.s32 	%p73, %r7, 1;
	@%p73 bra 	$L__BB0_40;
	add.s32 	%r50, %r4, %r152;
	setp.gt.s32 	%p74, %r50, -1;
	setp.lt.s32 	%p75, %r50, %r64;
	and.pred  	%p76, %p74, %p75;
	and.pred  	%p77, %p1, %p76;
	add.s32 	%r120, %r50, %r12;
	mul.wide.s32 	%rd25, %r120, 4;
	add.s64 	%rd7, %rd2, %rd25;
	not.pred 	%p78, %p77;
	@%p78 bra 	$L__BB0_37;
	ld.global.u32 	%r121, [%rd7];
	add.s32 	%r122, %r152, %r13;
	mul.wide.u32 	%rd26, %r122, 4;
	add.s64 	%rd27, %rd1, %rd26;
	ld.global.u32 	%r123, [%rd27];
	mad.lo.s32 	%r136, %r123, %r121, %r136;
$L__BB0_37:
	add.s32 	%r124, %r50, 1;
	setp.gt.s32 	%p79, %r124, -1;
	setp.lt.s32 	%p80, %r124, %r64;
	and.pred  	%p81, %p79, %p80;
	and.pred  	%p82, %p1, %p81;
	not.pred 	%p83, %p82;
	@%p83 bra 	$L__BB0_39;
	ld.global.u32 	%r125, [%rd7+4];
	cvt.u64.u32 	%rd28, %r13;
	cvt.u64.u32 	%rd29, %r152;
	add.s64 	%rd30, %rd29, %rd28;
	shl.b64 	%rd31, %rd30, 2;
	add.s64 	%rd32, %rd1, %rd31;
	ld.global.u32 	%r126, [%rd32+4];
	mad.lo.s32 	%r136, %r126, %r125, %r136;
$L__BB0_39:
	add.s32 	%r152, %r152, 2;
$L__BB0_40:
	setp.eq.s32 	%p84, %r9, 0;
	@%p84 bra 	$L__BB0_43;
	add.s32 	%r59, %r4, %r152;
	setp.gt.s32 	%p85, %r59, -1;
	setp.lt.s32 	%p86, %r59, %r64;
	and.pred  	%p87, %p85, %p86;
	and.pred  	%p88, %p1, %p87;
	not.pred 	%p89, %p88;
	@%p89 bra 	$L__BB0_43;
	add.s32 	%r127, %r59, %r12;
	mul.wide.s32 	%rd33, %r127, 4;
	add.s64 	%rd34, %rd2, %rd33;
	ld.global.u32 	%r128, [%rd34];
	add.s32 	%r129, %r152, %r13;
	mul.wide.u32 	%rd35, %r129, 4;
	add.s64 	%rd36, %rd1, %rd35;
	ld.global.u32 	%r130, [%rd36];
	mad.lo.s32 	%r136, %r130, %r128, %r136;
$L__BB0_43:
	add.s32 	%r132, %r132, 1;
	setp.ne.s32 	%p90, %r132, %r66;
	@%p90 bra 	$L__BB0_3;
$L__BB0_44:
	mad.lo.s32 	%r131, %r64, %r1, %r2;
	cvta.to.global.u64 	%rd37, %rd8;
	mul.wide.s32 	%rd38, %r131, 4;
	add.s64 	%rd39, %rd37, %rd38;
	st.global.u32 	[%rd39], %r136;
$L__BB0_45:
	ret;

}


// ===== COMPILED SASS (sm_100) =====

	.target	sm_100

	.elftype	@"ET_EXEC"


//--------------------- .note.nv.tkinfo           --------------------------
	.section	.note.nv.tkinfo,"",@"SHT_NOTE"
	.sectionflags	@"SHF_NOTE_NV_TKINFO"
	.tkinfo
        /*0018*/ 	.word	0x00000002
        /*0030*/ 	.string	""
        /*0030*/ 	.string	"ptxas"
        /*0030*/ 	.string	"Cuda compilation tools, release 13.0, V13.0.88"
        /*0030*/ 	.string	"Build cuda_13.0.r13.0/compiler.36424714_0"
        /*0030*/ 	.string	"-arch sm_100 -m 64 "



//--------------------- .note.nv.cuinfo           --------------------------
	.section	.note.nv.cuinfo,"",@"SHT_NOTE"
	.sectionflags	@"SHF_NOTE_NV_CUINFO"
        /*0018*/ 	.short	0x0002
        /*001a*/ 	.short	0x0064
        /*001c*/ 	.short	0x0082
	.zero		2


//--------------------- .nv.info                  --------------------------
	.section	.nv.info,"",@"SHT_CUDA_INFO"
	.align	4


	//----- nvinfo : EIATTR_REGCOUNT
	.align		4
        /*0000*/ 	.byte	0x04, 0x2f
        /*0002*/ 	.short	(.L_1 - .L_0)
	.align		4
.L_0:
        /*0004*/ 	.word	index@(_Z13convolution2DPiS_S_iii)
        /*0008*/ 	.word	0x0000001e


	//----- nvinfo : EIATTR_FRAME_SIZE
	.align		4
.L_1:
        /*000c*/ 	.byte	0x04, 0x11
        /*000e*/ 	.short	(.L_3 - .L_2)
	.align		4
.L_2:
        /*0010*/ 	.word	index@(_Z13convolution2DPiS_S_iii)
        /*0014*/ 	.word	0x00000000


	//----- nvinfo : EIATTR_MIN_STACK_SIZE
	.align		4
.L_3:
        /*0018*/ 	.byte	0x04, 0x12
        /*001a*/ 	.short	(.L_5 - .L_4)
	.align		4
.L_4:
        /*001c*/ 	.word	index@(_Z13convolution2DPiS_S_iii)
        /*0020*/ 	.word	0x00000000
.L_5:


//--------------------- .nv.compat                --------------------------
	.section	.nv.compat,"",@"SHT_CUDA_COMPAT_INFO"
	.align	4
        /*0000*/ 	.byte	0x02, 0x09, 0x00, 0x00, 0x02, 0x02, 0x01, 0x00, 0x02, 0x05, 0x05, 0x00, 0x03, 0x07, 0x01, 0x01
        /*0010*/ 	.byte	0x02, 0x03, 0x00, 0x00, 0x02, 0x06, 0x01, 0x00, 0x04, 0x0b, 0x08, 0x00, 0x09, 0x00, 0x00, 0x00
        /*0020*/ 	.byte	0x00, 0x00, 0x00, 0x00


//--------------------- .nv.info._Z13convolution2DPiS_S_iii --------------------------
	.section	.nv.info._Z13convolution2DPiS_S_iii,"",@"SHT_CUDA_INFO"
	.sectionflags	@""
	.align	4


	//----- nvinfo : EIATTR_CUDA_API_VERSION
	.align		4
        /*0000*/ 	.byte	0x04, 0x37
        /*0002*/ 	.short	(.L_7 - .L_6)
.L_6:
        /*0004*/ 	.word	0x00000082


	//----- nvinfo : EIATTR_KPARAM_INFO
	.align		4
.L_7:
        /*0008*/ 	.byte	0x04, 0x17
        /*000a*/ 	.short	(.L_9 - .L_8)
.L_8:
        /*000c*/ 	.word	0x00000000
        /*0010*/ 	.short	0x0005
        /*0012*/ 	.short	0x0020
        /*0014*/ 	.byte	0x00, 0xf0, 0x11, 0x00


	//----- nvinfo : EIATTR_KPARAM_INFO
	.align		4
.L_9:
        /*0018*/ 	.byte	0x04, 0x17
        /*001a*/ 	.short	(.L_11 - .L_10)
.L_10:
        /*001c*/ 	.word	0x00000000
        /*0020*/ 	.short	0x0004
        /*0022*/ 	.short	0x001c
        /*0024*/ 	.byte	0x00, 0xf0, 0x11, 0x00


	//----- nvinfo : EIATTR_KPARAM_INFO
	.align		4
.L_11:
        /*0028*/ 	.byte	0x04, 0x17
        /*002a*/ 	.short	(.L_13 - .L_12)
.L_12:
        /*002c*/ 	.word	0x00000000
        /*0030*/ 	.short	0x0003
        /*0032*/ 	.short	0x0018
        /*0034*/ 	.byte	0x00, 0xf0, 0x11, 0x00


	//----- nvinfo : EIATTR_KPARAM_INFO
	.align		4
.L_13:
        /*0038*/ 	.byte	0x04, 0x17
        /*003a*/ 	.short	(.L_15 - .L_14)
.L_14:
        /*003c*/ 	.word	0x00000000
        /*0040*/ 	.short	0x0002
        /*0042*/ 	.short	0x0010
        /*0044*/ 	.byte	0x00, 0xf5, 0x21, 0x00


	//----- nvinfo : EIATTR_KPARAM_INFO
	.align		4
.L_15:
        /*0048*/ 	.byte	0x04, 0x17
        /*004a*/ 	.short	(.L_17 - .L_16)
.L_16:
        /*004c*/ 	.word	0x00000000
        /*0050*/ 	.short	0x0001
        /*0052*/ 	.short	0x0008
        /*0054*/ 	.byte	0x00, 0xf5, 0x21, 0x00


	//----- nvinfo : EIATTR_KPARAM_INFO
	.align		4
.L_17:
        /*0058*/ 	.byte	0x04, 0x17
        /*005a*/ 	.short	(.L_19 - .L_18)
.L_18:
        /*005c*/ 	.word	0x00000000
        /*0060*/ 	.short	0x0000
        /*0062*/ 	.short	0x0000
        /*0064*/ 	.byte	0x00, 0xf5, 0x21, 0x00


	//----- nvinfo : EIATTR_SPARSE_MMA_MASK
	.align		4
.L_19:
        /*0068*/ 	.byte	0x03, 0x50
        /*006a*/ 	.short	0x0000


	//----- nvinfo : EIATTR_MAXREG_COUNT
	.align		4
        /*006c*/ 	.byte	0x03, 0x1b
        /*006e*/ 	.short	0x00ff


	//----- nvinfo : EIATTR_MERCURY_ISA_VERSION
	.align		4
        /*0070*/ 	.byte	0x03, 0x5f
        /*0072*/ 	.short	0x0101


	//----- nvinfo : EIATTR_VRC_CTA_INIT_COUNT
	.align		4
        /*0074*/ 	.byte	0x02, 0x4a
	.zero		1
	.zero		1


	//----- nvinfo : EIATTR_EXIT_INSTR_OFFSETS
	.align		4
        /*0078*/ 	.byte	0x04, 0x1c
        /*007a*/ 	.short	(.L_21 - .L_20)


	//   ....[0]....
.L_20:
        /*007c*/ 	.word	0x000000c0


	//   ....[1]....
        /*0080*/ 	.word	0x00000d50


	//----- nvinfo : EIATTR_CRS_STACK_SIZE
	.align		4
.L_21:
        /*0084*/ 	.byte	0x04, 0x1e
        /*0086*/ 	.short	(.L_23 - .L_22)
.L_22:
        /*0088*/ 	.word	0x00000000


	//----- nvinfo : EIATTR_CBANK_PARAM_SIZE
	.align		4
.L_23:
        /*008c*/ 	.byte	0x03, 0x19
        /*008e*/ 	.short	0x0024


	//----- nvinfo : EIATTR_PARAM_CBANK
	.align		4
        /*0090*/ 	.byte	0x04, 0x0a
        /*0092*/ 	.short	(.L_25 - .L_24)
	.align		4
.L_24:
        /*0094*/ 	.word	index@(.nv.constant0._Z13convolution2DPiS_S_iii)
        /*0098*/ 	.short	0x0380
        /*009a*/ 	.short	0x0024


	//----- nvinfo : EIATTR_SW_WAR
	.align		4
.L_25:
        /*009c*/ 	.byte	0x04, 0x36
        /*009e*/ 	.short	(.L_27 - .L_26)
.L_26:
        /*00a0*/ 	.word	0x00000008
.L_27:


//--------------------- .nv.callgraph             --------------------------
	.section	.nv.callgraph,"",@"SHT_CUDA_CALLGRAPH"
	.align	4
	.sectionentsize	8
	.align		4
        /*0000*/ 	.word	0x00000000
	.align		4
        /*0004*/ 	.word	0xffffffff
	.align		4
        /*0008*/ 	.word	0x00000000
	.align		4
        /*000c*/ 	.word	0xfffffffe
	.align		4
        /*0010*/ 	.word	0x00000000
	.align		4
        /*0014*/ 	.word	0xfffffffd
	.align		4
        /*0018*/ 	.word	0x00000000
	.align		4
        /*001c*/ 	.word	0xfffffffc


//--------------------- .text._Z13convolution2DPiS_S_iii --------------------------
	.section	.text._Z13convolution2DPiS_S_iii,"ax",@progbits
	.align	128
        .global         _Z13convolution2DPiS_S_iii
        .type           _Z13convolution2DPiS_S_iii,@function
        .size           _Z13convolution2DPiS_S_iii,(.L_x_9 - _Z13convolution2DPiS_S_iii)
        .other          _Z13convolution2DPiS_S_iii,@"STO_CUDA_ENTRY STV_DEFAULT"
_Z13convolution2DPiS_S_iii:
.text._Z13convolution2DPiS_S_iii:
[----:B------:R-:W-:Y:S01]  /*0000*/  LDC R1, c[0x0][0x37c] ;  /* 0x0000df00ff017b82 */ /* 0x000fe20000000800 */
[----:B------:R-:W0:Y:S07]  /*0010*/  S2R R3, SR_TID.Y ;  /* 0x0000000000037919 */ /* 0x000e2e0000002200 */
[----:B------:R-:W0:Y:S01]  /*0020*/  S2UR UR4, SR_CTAID.Y ;  /* 0x00000000000479c3 */ /* 0x000e220000002600 */
[----:B------:R-:W1:Y:S01]  /*0030*/  LDCU.64 UR6, c[0x0][0x398] ;  /* 0x00007300ff0677ac */ /* 0x000e620008000a00 */
[----:B------:R-:W2:Y:S06]  /*0040*/  S2R R5, SR_TID.X ;  /* 0x0000000000057919 */ /* 0x000eac0000002100 */
[----:B------:R-:W0:Y:S08]  /*0050*/  LDC R0, c[0x0][0x364] ;  /* 0x0000d900ff007b82 */ /* 0x000e300000000800 */
[----:B------:R-:W2:Y:S08]  /*0060*/  S2UR UR5, SR_CTAID.X ;  /* 0x00000000000579c3 */ /* 0x000eb00000002500 */
[----:B------:R-:W2:Y:S01]  /*0070*/  LDC R2, c[0x0][0x360] ;  /* 0x0000d800ff027b82 */ /* 0x000ea20000000800 */
[----:B0-----:R-:W-:-:S05]  /*0080*/  IMAD R0, R0, UR4, R3 ;  /* 0x0000000400007c24 */ /* 0x001fca000f8e0203 */
[----:B-1----:R-:W-:Y:S01]  /*0090*/  ISETP.GE.AND P0, PT, R0, UR7, PT ;  /* 0x0000000700007c0c */ /* 0x002fe2000bf06270 */
[----:B--2---:R-:W-:-:S05]  /*00a0*/  IMAD R3, R2, UR5, R5 ;  /* 0x0000000502037c24 */ /* 0x004fca000f8e0205 */
[----:B------:R-:W-:-:S13]  /*00b0*/  ISETP.GE.OR P0, PT, R3, UR6, P0 ;  /* 0x0000000603007c0c */ /* 0x000fda0008706670 */
[----:B------:R-:W-:Y:S05]  /*00c0*/  @P0 EXIT ;  /* 0x000000000000094d */ /* 0x000fea0003800000 */
[----:B------:R-:W0:Y:S01]  /*00d0*/  LDCU UR5, c[0x0][0x3a0] ;  /* 0x00007400ff0577ac */ /* 0x000e220008000800 */
[----:B------:R-:W-:Y:S01]  /*00e0*/  IMAD.MOV.U32 R2, RZ, RZ, RZ ;  /* 0x000000ffff027224 */ /* 0x000fe200078e00ff */
[----:B------:R-:W1:Y:S01]  /*00f0*/  LDCU.64 UR10, c[0x0][0x358] ;  /* 0x00006b00ff0a77ac */ /* 0x000e620008000a00 */
[----:B0-----:R-:W-:-:S09]  /*0100*/  UISETP.GE.AND UP0, UPT, UR5, 0x1, UPT ;  /* 0x000000010500788c */ /* 0x001fd2000bf06270 */
[----:B-1----:R-:W-:Y:S05]  /*0110*/  BRA.U !UP0, `(.L_x_0) ;  /* 0x0000000908f87547 */ /* 0x002fea000b800000 */
[----:B------:R-:W-:Y:S01]  /*0120*/  ULOP3.LUT UR6, UR5, 0x7, URZ, 0xc0, !UPT ;  /* 0x0000000705067892 */ /* 0x000fe2000f8ec0ff */
[----:B------:R-:W-:Y:S01]  /*0130*/  IMAD.MOV.U32 R2, RZ, RZ, RZ ;  /* 0x000000ffff027224 */ /* 0x000fe200078e00ff */
[----:B------:R-:W-:Y:S02]  /*0140*/  USHF.R.U32.HI UR4, URZ, 0x1, UR5 ;  /* 0x00000001ff047899 */ /* 0x000fe40008011605 */
[----:B------:R-:W-:Y:S02]  /*0150*/  UIADD3 UR7, UPT, UPT, UR6, -0x1, URZ ;  /* 0xffffffff06077890 */ /* 0x000fe4000fffe0ff */
[----:B------:R-:W-:Y:S02]  /*0160*/  ULOP3.LUT UR8, UR5, 0x3, URZ, 0xc0, !UPT ;  /* 0x0000000305087892 */ /* 0x000fe4000f8ec0ff */
[----:B------:R-:W-:Y:S01]  /*0170*/  VIADD R18, R0, -UR4 ;  /* 0x8000000400127c36 */ /* 0x000fe20008000000 */
[----:B------:R-:W-:Y:S01]  /*0180*/  ULOP3.LUT UR5, UR5, 0x7ffffff8, URZ, 0xc0, !UPT ;  /* 0x7ffffff805057892 */ /* 0x000fe2000f8ec0ff */
[----:B------:R-:W-:Y:S01]  /*0190*/  VIADD R4, R3, -UR4 ;  /* 0x8000000403047c36 */ /* 0x000fe20008000000 */
[----:B------:R-:W-:Y:S01]  /*01a0*/  UISETP.GE.U32.AND UP1, UPT, UR7, 0x3, UPT ;  /* 0x000000030700788c */ /* 0x000fe2000bf26070 */
[----:B------:R-:W-:-:S10]  /*01b0*/  UMOV UR4, URZ ;  /* 0x000000ff00047c82 */ /* 0x000fd40008000000 */
.L_x_7:
[----:B------:R-:W0:Y:S01]  /*01c0*/  LDCU UR9, c[0x0][0x3a0] ;  /* 0x00007400ff0977ac */ /* 0x000e220008000800 */
[----:B------:R-:W-:Y:S02]  /*01d0*/  VIADD R5, R18, UR4 ;  /* 0x0000000412057c36 */ /* 0x000fe40008000000 */
[----:B------:R-:W-:Y:S01]  /*01e0*/  IMAD.MOV.U32 R7, RZ, RZ, RZ ;  /* 0x000000ffff077224 */ /* 0x000fe200078e00ff */
[----:B------:R-:W1:Y:S01]  /*01f0*/  LDCU UR12, c[0x0][0x39c] ;  /* 0x00007380ff0c77ac */ /* 0x000e620008000800 */
[----:B0-----:R-:W-:Y:S02]  /*0200*/  UISETP.GE.U32.AND UP2, UPT, UR9, 0x8, UPT ;  /* 0x000000080900788c */ /* 0x001fe4000bf46070 */
[----:B------:R-:W-:Y:S01]  /*0210*/  UIMAD UR7, UR4, UR9, URZ ;  /* 0x00000009040772a4 */ /* 0x000fe2000f8e02ff */
[----:B-1----:R-:W-:Y:S01]  /*0220*/  ISETP.GE.AND P0, PT, R5, UR12, PT ;  /* 0x0000000c05007c0c */ /* 0x002fe2000bf06270 */
[----:B------:R-:W-:-:S03]  /*0230*/  UIADD3 UR4, UPT, UPT, UR4, 0x1, URZ ;  /* 0x0000000104047890 */ /* 0x000fc6000fffe0ff */
[----:B------:R-:W-:Y:S01]  /*0240*/  ISETP.GT.AND P0, PT, R5, -0x1, !P0 ;  /* 0xffffffff0500780c */ /* 0x000fe20004704270 */
[----:B------:R-:W-:Y:S01]  /*0250*/  UISETP.NE.AND UP0, UPT, UR4, UR9, UPT ;  /* 0x000000090400728c */ /* 0x000fe2000bf05270 */
[----:B------:R-:W-:Y:S11]  /*0260*/  BRA.U !UP2, `(.L_x_1) ;  /* 0x000000050a247547 */ /* 0x000ff6000b800000 */
[----:B------:R-:W0:Y:S01]  /*0270*/  LDC.64 R6, c[0x0][0x380] ;  /* 0x0000e000ff067b82 */ /* 0x000e220000000a00 */
[----:B------:R-:W-:Y:S01]  /*0280*/  IMAD.MOV.U32 R15, RZ, RZ, RZ ;  /* 0x000000ffff0f7224 */ /* 0x000fe200078e00ff */
[----:B------:R-:W1:Y:S06]  /*0290*/  LDCU UR9, c[0x0][0x398] ;  /* 0x00007300ff0977ac */ /* 0x000e6c0008000800 */
[----:B------:R-:W2:Y:S02]  /*02a0*/  LDC.64 R8, c[0x0][0x388] ;  /* 0x0000e200ff087b82 */ /* 0x000ea40000000a00 */
.L_x_2:
[----:B------:R-:W-:Y:S01]  /*02b0*/  IMAD.IADD R14, R4, 0x1, R15 ;  /* 0x00000001040e7824 */ /* 0x000fe200078e020f */
[----:B------:R-:W-:-:S03]  /*02c0*/  IADD3 R19, P2, PT, R15, UR7, RZ ;  /* 0x000000070f137c10 */ /* 0x000fc6000ff5e0ff */
[----:B-1----:R-:W-:Y:S01]  /*02d0*/  IMAD R13, R5, UR9, R14 ;  /* 0x00000009050d7c24 */ /* 0x002fe2000f8e020e */
[C---:B------:R-:W-:Y:S01]  /*02e0*/  ISETP.GE.AND P3, PT, R14.reuse, UR9, PT ;  /* 0x000000090e007c0c */ /* 0x040fe2000bf66270 */
[----:B------:R-:W-:Y:S01]  /*02f0*/  IMAD.X R20, RZ, RZ, RZ, P2 ;  /* 0x000000ffff147224 */ /* 0x000fe200010e06ff */
[C---:B------:R-:W-:Y:S01]  /*0300*/  IADD3 R10, PT, PT, R14.reuse, 0x1, RZ ;  /* 0x000000010e0a7810 */ /* 0x040fe20007ffe0ff */
[----:B0-----:R-:W-:Y:S01]  /*0310*/  IMAD.WIDE R12, R13, 0x4, R6 ;  /* 0x000000040d0c7825 */ /* 0x001fe200078e0206 */
[----:B------:R-:W-:Y:S02]  /*0320*/  ISETP.GT.AND P3, PT, R14, -0x1, !P3 ;  /* 0xffffffff0e00780c */ /* 0x000fe40005f64270 */
[C---:B------:R-:W-:Y:S02]  /*0330*/  ISETP.GE.AND P1, PT, R10.reuse, UR9, PT ;  /* 0x000000090a007c0c */ /* 0x040fe4000bf26270 */
[----:B------:R-:W-:Y:S02]  /*0340*/  PLOP3.LUT P3, PT, P0, P3, PT, 0x80, 0x8 ;  /* 0x000000000008781c */ /* 0x000fe40000767070 */
[----:B------:R-:W-:-:S02]  /*0350*/  ISETP.GT.AND P1, PT, R10, -0x1, !P1 ;  /* 0xffffffff0a00780c */ /* 0x000fc40004f24270 */
[----:B--2---:R-:W-:Y:S02]  /*0360*/  LEA R10, P2, R19, R8, 0x2 ;  /* 0x00000008130a7211 */ /* 0x004fe400078410ff */
[----:B------:R-:W-:-:S07]  /*0370*/  PLOP3.LUT P1, PT, P0, P1, PT, 0x80, 0x8 ;  /* 0x000000000008781c */ /* 0x000fce0000723070 */
[----:B------:R-:W0:Y:S01]  /*0380*/  @P3 LDC.64 R16, c[0x0][0x388] ;  /* 0x0000e200ff103b82 */ /* 0x000e220000000a00 */
[----:B------:R-:W-:-:S05]  /*0390*/  @P3 VIADD R11, R15, UR7 ;  /* 0x000000070f0b3c36 */ /* 0x000fca0008000000 */
[----:B------:R-:W2:Y:S01]  /*03a0*/  @P1 LDG.E R21, desc[UR10][R12.64+0x4] ;  /* 0x0000040a0c151981 */ /* 0x000ea2000c1e1900 */
[----:B0-----:R-:W-:Y:S01]  /*03b0*/  @P3 IMAD.WIDE.U32 R16, R11, 0x4, R16 ;  /* 0x000000040b103825 */ /* 0x001fe200078e0010 */
[----:B------:R-:W-:Y:S02]  /*03c0*/  LEA.HI.X R11, R19, R9, R20, 0x2, P2 ;  /* 0x00000009130b7211 */ /* 0x000fe400010f1414 */
[----:B------:R-:W3:Y:S04]  /*03d0*/  @P3 LDG.E R19, desc[UR10][R12.64] ;  /* 0x0000000a0c133981 */ /* 0x000ee8000c1e1900 */
[----:B------:R0:W3:Y:S04]  /*03e0*/  @P3 LDG.E R16, desc[UR10][R16.64] ;  /* 0x0000000a10103981 */ /* 0x0000e8000c1e1900 */
[----:B------:R-:W2:Y:S01]  /*03f0*/  @P1 LDG.E R20, desc[UR10][R10.64+0x4] ;  /* 0x0000040a0a141981 */ /* 0x000ea2000c1e1900 */
[----:B------:R-:W-:-:S02]  /*0400*/  VIADD R22, R14, 0x2 ;  /* 0x000000020e167836 */ /* 0x000fc40000000000 */
[----:B------:R-:W-:-:S03]  /*0410*/  VIADD R23, R14, 0x3 ;  /* 0x000000030e177836 */ /* 0x000fc60000000000 */
[----:B------:R-:W-:Y:S01]  /*0420*/  ISETP.GE.AND P2, PT, R22, UR9, PT ;  /* 0x0000000916007c0c */ /* 0x000fe2000bf46270 */
[----:B------:R-:W-:Y:S01]  /*0430*/  VIADD R24, R14, 0x4 ;  /* 0x000000040e187836 */ /* 0x000fe20000000000 */
[C---:B------:R-:W-:Y:S02]  /*0440*/  ISETP.GE.AND P6, PT, R23.reuse, UR9, PT ;  /* 0x0000000917007c0c */ /* 0x040fe4000bfc6270 */
[----:B------:R-:W-:Y:S01]  /*0450*/  ISETP.GT.AND P2, PT, R22, -0x1, !P2 ;  /* 0xffffffff1600780c */ /* 0x000fe20005744270 */
[----:B0-----:R-:W-:Y:S01]  /*0460*/  VIADD R17, R14, 0x5 ;  /* 0x000000050e117836 */ /* 0x001fe20000000000 */
[----:B------:R-:W-:Y:S02]  /*0470*/  ISETP.GE.AND P5, PT, R24, UR9, PT ;  /* 0x0000000918007c0c */ /* 0x000fe4000bfa6270 */
[----:B------:R-:W-:Y:S02]  /*0480*/  ISETP.GT.AND P6, PT, R23, -0x1, !P6 ;  /* 0xffffffff1700780c */ /* 0x000fe400077c4270 */
[----:B------:R-:W-:-:S02]  /*0490*/  PLOP3.LUT P2, PT, P0, P2, PT, 0x80, 0x8 ;  /* 0x000000000008781c */ /* 0x000fc40000745070 */
[----:B------:R-:W-:Y:S02]  /*04a0*/  ISETP.GT.AND P5, PT, R24, -0x1, !P5 ;  /* 0xffffffff1800780c */ /* 0x000fe40006fa4270 */
[----:B------:R-:W-:Y:S02]  /*04b0*/  IADD3 R22, PT, PT, R14, 0x6, RZ ;  /* 0x000000060e167810 */ /* 0x000fe40007ffe0ff */
[C---:B------:R-:W-:Y:S02]  /*04c0*/  ISETP.GE.AND P4, PT, R17.reuse, UR9, PT ;  /* 0x0000000911007c0c */ /* 0x040fe4000bf86270 */
[----:B------:R-:W-:Y:S02]  /*04d0*/  PLOP3.LUT P5, PT, P0, P5, PT, 0x80, 0x8 ;  /* 0x000000000008781c */ /* 0x000fe400007ab070 */
[----:B------:R-:W-:-:S03]  /*04e0*/  ISETP.GT.AND P4, PT, R17, -0x1, !P4 ;  /* 0xffffffff1100780c */ /* 0x000fc60006784270 */
[----:B------:R-:W4:Y:S01]  /*04f0*/  @P2 LDG.E R17, desc[UR10][R12.64+0x8] ;  /* 0x0000080a0c112981 */ /* 0x000f22000c1e1900 */
[----:B------:R-:W-:-:S13]  /*0500*/  PLOP3.LUT P4, PT, P0, P4, PT, 0x80, 0x8 ;  /* 0x000000000008781c */ /* 0x000fda0000789070 */
[----:B------:R-:W5:Y:S01]  /*0510*/  @P4 LDG.E R23, desc[UR10][R12.64+0x14] ;  /* 0x0000140a0c174981 */ /* 0x000f62000c1e1900 */
[----:B---3--:R-:W-:Y:S01]  /*0520*/  @P3 IMAD R2, R19, R16, R2 ;  /* 0x0000001013023224 */ /* 0x008fe200078e0202 */
[----:B------:R-:W-:Y:S01]  /*0530*/  PLOP3.LUT P3, PT, P0, P6, PT, 0x80, 0x8 ;  /* 0x000000000008781c */ /* 0x000fe2000076d070 */
[----:B------:R-:W-:Y:S01]  /*0540*/  VIADD R16, R14, 0x7 ;  /* 0x000000070e107836 */ /* 0x000fe20000000000 */
[C---:B------:R-:W-:Y:S01]  /*0550*/  ISETP.GE.AND P6, PT, R22.reuse, UR9, PT ;  /* 0x0000000916007c0c */ /* 0x040fe2000bfc6270 */
[----:B--2---:R-:W-:Y:S01]  /*0560*/  @P1 IMAD R2, R21, R20, R2 ;  /* 0x0000001415021224 */ /* 0x004fe200078e0202 */
[----:B------:R-:W4:Y:S02]  /*0570*/  @P2 LDG.E R14, desc[UR10][R10.64+0x8] ;  /* 0x0000080a0a0e2981 */ /* 0x000f24000c1e1900 */
[----:B------:R-:W-:Y:S02]  /*0580*/  ISETP.GT.AND P6, PT, R22, -0x1, !P6 ;  /* 0xffffffff1600780c */ /* 0x000fe400077c4270 */
[----:B------:R-:W-:Y:S01]  /*0590*/  ISETP.GE.AND P1, PT, R16, UR9, PT ;  /* 0x0000000910007c0c */ /* 0x000fe2000bf26270 */
[----:B------:R-:W2:Y:S01]  /*05a0*/  @P5 LDG.E R21, desc[UR10][R12.64+0x10] ;  /* 0x0000100a0c155981 */ /* 0x000ea2000c1e1900 */
[----:B------:R-:W-:-:S02]  /*05b0*/  PLOP3.LUT P6, PT, P0, P6, PT, 0x80, 0x8 ;  /* 0x000000000008781c */ /* 0x000fc400007cd070 */
[----:B------:R-:W-:Y:S01]  /*05c0*/  ISETP.GT.AND P1, PT, R16, -0x1, !P1 ;  /* 0xffffffff1000780c */ /* 0x000fe20004f24270 */
[----:B------:R-:W3:Y:S04]  /*05d0*/  @P3 LDG.E R19, desc[UR10][R12.64+0xc] ;  /* 0x00000c0a0c133981 */ /* 0x000ee8000c1e1900 */
[----:B------:R-:W3:Y:S01]  /*05e0*/  @P3 LDG.E R16, desc[UR10][R10.64+0xc] ;  /* 0x00000c0a0a103981 */ /* 0x000ee2000c1e1900 */
[----:B------:R-:W-:-:S03]  /*05f0*/  PLOP3.LUT P1, PT, P0, P1, PT, 0x80, 0x8 ;  /* 0x000000000008781c */ /* 0x000fc60000723070 */
[----:B------:R-:W2:Y:S04]  /*0600*/  @P5 LDG.E R20, desc[UR10][R10.64+0x10] ;  /* 0x0000100a0a145981 */ /* 0x000ea8000c1e1900 */
[----:B------:R-:W5:Y:S04]  /*0610*/  @P4 LDG.E R22, desc[UR10][R10.64+0x14] ;  /* 0x0000140a0a164981 */ /* 0x000f68000c1e1900 */
[----:B------:R-:W5:Y:S04]  /*0620*/  @P6 LDG.E R25, desc[UR10][R12.64+0x18] ;  /* 0x0000180a0c196981 */ /* 0x000f68000c1e1900 */
[----:B------:R-:W5:Y:S04]  /*0630*/  @P6 LDG.E R24, desc[UR10][R10.64+0x18] ;  /* 0x0000180a0a186981 */ /* 0x000f68000c1e1900 */
[----:B------:R-:W5:Y:S04]  /*0640*/  @P1 LDG.E R27, desc[UR10][R12.64+0x1c] ;  /* 0x00001c0a0c1b1981 */ /* 0x000f68000c1e1900 */
[----:B------:R-:W5:Y:S01]  /*0650*/  @P1 LDG.E R26, desc[UR10][R10.64+0x1c] ;  /* 0x00001c0a0a1a1981 */ /* 0x000f62000c1e1900 */
[----:B------:R-:W-:-:S02]  /*0660*/  VIADD R15, R15, 0x8 ;  /* 0x000000080f0f7836 */ /* 0x000fc40000000000 */
[----:B----4-:R-:W-:-:S03]  /*0670*/  @P2 IMAD R2, R17, R14, R2 ;  /* 0x0000000e11022224 */ /* 0x010fc600078e0202 */
[----:B------:R-:W-:Y:S01]  /*0680*/  ISETP.NE.AND P2, PT, R15, UR5, PT ;  /* 0x000000050f007c0c */ /* 0x000fe2000bf45270 */
[----:B---3--:R-:W-:-:S04]  /*0690*/  @P3 IMAD R2, R19, R16, R2 ;  /* 0x0000001013023224 */ /* 0x008fc800078e0202 */
[----:B--2---:R-:W-:-:S04]  /*06a0*/  @P5 IMAD R2, R21, R20, R2 ;  /* 0x0000001415025224 */ /* 0x004fc800078e0202 */
[----:B-----5:R-:W-:-:S04]  /*06b0*/  @P4 IMAD R2, R23, R22, R2 ;  /* 0x0000001617024224 */ /* 0x020fc800078e0202 */
[----:B------:R-:W-:-:S04]  /*06c0*/  @P6 IMAD R2, R25, R24, R2 ;  /* 0x0000001819026224 */ /* 0x000fc800078e0202 */
[----:B------:R-:W-:Y:S01]  /*06d0*/  @P1 IMAD R2, R27, R26, R2 ;  /* 0x0000001a1b021224 */ /* 0x000fe200078e0202 */
[----:B------:R-:W-:Y:S06]  /*06e0*/  @P2 BRA `(.L_x_2) ;  /* 0xfffffff800f02947 */ /* 0x000fec000383ffff */
[----:B------:R-:W-:-:S07]  /*06f0*/  IMAD.U32 R7, RZ, RZ, UR5 ;  /* 0x00000005ff077e24 */ /* 0x000fce000f8e00ff */
.L_x_1:
[----:B------:R-:W-:-:S09]  /*0700*/  UISETP.NE.AND UP2, UPT, UR6, URZ, UPT ;  /* 0x000000ff0600728c */ /* 0x000fd2000bf45270 */
[----:B------:R-:W-:Y:S05]  /*0710*/  BRA.U !UP2, `(.L_x_3) ;  /* 0x000000050a747547 */ /* 0x000fea000b800000 */
[----:B------:R-:W-:Y:S01]  /*0720*/  UISETP.NE.AND UP2, UPT, UR8, URZ, UPT ;  /* 0x000000ff0800728c */ /* 0x000fe2000bf45270 */
[----:B------:R-:W-:Y:S10]  /*0730*/  BRA.U !UP1, `(.L_x_4) ;  /* 0x0000000109a47547 */ /* 0x000ff4000b800000 */
[----:B------:R-:W0:Y:S01]  /*0740*/  LDCU UR9, c[0x0][0x398] ;  /* 0x00007300ff0977ac */ /* 0x000e220008000800 */
[----:B------:R-:W-:Y:S01]  /*0750*/  IMAD.IADD R14, R4, 0x1, R7 ;  /* 0x00000001040e7824 */ /* 0x000fe200078e0207 */
[----:B------:R-:W1:Y:S03]  /*0760*/  LDC.64 R8, c[0x0][0x388] ;  /* 0x0000e200ff087b82 */ /* 0x000e660000000a00 */
[C---:B------:R-:W-:Y:S01]  /*0770*/  VIADD R6, R14.reuse, 0x1 ;  /* 0x000000010e067836 */ /* 0x040fe20000000000 */
[C---:B------:R-:W-:Y:S01]  /*0780*/  IADD3 R17, PT, PT, R14.reuse, 0x3, RZ ;  /* 0x000000030e117810 */ /* 0x040fe20007ffe0ff */
[----:B------:R-:W-:-:S03]  /*0790*/  VIADD R16, R14, 0x2 ;  /* 0x000000020e107836 */ /* 0x000fc60000000000 */
[----:B------:R-:W2:Y:S01]  /*07a0*/  LDC.64 R10, c[0x0][0x380] ;  /* 0x0000e000ff0a7b82 */ /* 0x000ea20000000a00 */
[----:B0-----:R-:W-:Y:S02]  /*07b0*/  ISETP.GE.AND P1, PT, R14, UR9, PT ;  /* 0x000000090e007c0c */ /* 0x001fe4000bf26270 */
[----:B------:R-:W-:Y:S02]  /*07c0*/  ISETP.GE.AND P4, PT, R6, UR9, PT ;  /* 0x0000000906007c0c */ /* 0x000fe4000bf86270 */
[----:B------:R-:W-:Y:S02]  /*07d0*/  ISETP.GT.AND P1, PT, R14, -0x1, !P1 ;  /* 0xffffffff0e00780c */ /* 0x000fe40004f24270 */
[----:B------:R-:W-:Y:S02]  /*07e0*/  ISETP.GE.AND P2, PT, R16, UR9, PT ;  /* 0x0000000910007c0c */ /* 0x000fe4000bf46270 */
[----:B------:R-:W-:Y:S02]  /*07f0*/  PLOP3.LUT P1, PT, P0, P1, PT, 0x80, 0x8 ;  /* 0x000000000008781c */ /* 0x000fe40000723070 */
[----:B------:R-:W-:-:S02]  /*0800*/  ISETP.GT.AND P4, PT, R6, -0x1, !P4 ;  /* 0xffffffff0600780c */ /* 0x000fc40006784270 */
[----:B------:R-:W-:Y:S02]  /*0810*/  IADD3 R6, P5, PT, R7, UR7, RZ ;  /* 0x0000000707067c10 */ /* 0x000fe4000ffbe0ff */
[C---:B------:R-:W-:Y:S02]  /*0820*/  ISETP.GE.AND P3, PT, R17.reuse, UR9, PT ;  /* 0x0000000911007c0c */ /* 0x040fe4000bf66270 */
[----:B------:R-:W-:Y:S02]  /*0830*/  ISETP.GT.AND P2, PT, R16, -0x1, !P2 ;  /* 0xffffffff1000780c */ /* 0x000fe40005744270 */
[----:B------:R-:W-:Y:S02]  /*0840*/  PLOP3.LUT P4, PT, P0, P4, PT, 0x80, 0x8 ;  /* 0x000000000008781c */ /* 0x000fe40000789070 */
[----:B------:R-:W-:Y:S01]  /*0850*/  ISETP.GT.AND P3, PT, R17, -0x1, !P3 ;  /* 0xffffffff1100780c */ /* 0x000fe20005f64270 */
[----:B------:R-:W0:Y:S01]  /*0860*/  @P1 LDC.64 R12, c[0x0][0x388] ;  /* 0x0000e200ff0c1b82 */ /* 0x000e220000000a00 */
[----:B------:R-:W-:Y:S01]  /*0870*/  @P1 VIADD R15, R7, UR7 ;  /* 0x00000007070f1c36 */ /* 0x000fe20008000000 */
[----:B------:R-:W-:-:S02]  /*0880*/  PLOP3.LUT P2, PT, P0, P2, PT, 0x80, 0x8 ;  /* 0x000000000008781c */ /* 0x000fc40000745070 */
[----:B------:R-:W-:Y:S01]  /*0890*/  PLOP3.LUT P3, PT, P0, P3, PT, 0x80, 0x8 ;  /* 0x000000000008781c */ /* 0x000fe20000767070 */
[----:B0-----:R-:W-:-:S04]  /*08a0*/  @P1 IMAD.WIDE.U32 R12, R15, 0x4, R12 ;  /* 0x000000040f0c1825 */ /* 0x001fc800078e000c */
[----:B------:R-:W-:Y:S02]  /*08b0*/  IMAD R15, R5, UR9, R14 ;  /* 0x00000009050f7c24 */ /* 0x000fe4000f8e020e */
[----:B------:R-:W-:Y:S01]  /*08c0*/  IMAD.X R14, RZ, RZ, RZ, P5 ;  /* 0x000000ffff0e7224 */ /* 0x000fe200028e06ff */
[C---:B-1----:R-:W-:Y:S01]  /*08d0*/  LEA R8, P5, R6.reuse, R8, 0x2 ;  /* 0x0000000806087211 */ /* 0x042fe200078a10ff */
[----:B--2---:R-:W-:Y:S01]  /*08e0*/  IMAD.WIDE R10, R15, 0x4, R10 ;  /* 0x000000040f0a7825 */ /* 0x004fe200078e020a */
[----:B------:R-:W2:Y:S02]  /*08f0*/  @P1 LDG.E R12, desc[UR10][R12.64] ;  /* 0x0000000a0c0c1981 */ /* 0x000ea4000c1e1900 */
[----:B------:R-:W-:Y:S02]  /*0900*/  LEA.HI.X R9, R6, R9, R14, 0x2, P5 ;  /* 0x0000000906097211 */ /* 0x000fe400028f140e */
[----:B------:R-:W2:Y:S04]  /*0910*/  @P1 LDG.E R15, desc[UR10][R10.64] ;  /* 0x0000000a0a0f1981 */ /* 0x000ea8000c1e1900 */
[----:B------:R-:W3:Y:S04]  /*0920*/  @P4 LDG.E R17, desc[UR10][R10.64+0x4] ;  /* 0x0000040a0a114981 */ /* 0x000ee8000c1e1900 */
[----:B------:R-:W3:Y:S04]  /*0930*/  @P4 LDG.E R6, desc[UR10][R8.64+0x4] ;  /* 0x0000040a08064981 */ /* 0x000ee8000c1e1900 */
[----:B------:R-:W4:Y:S04]  /*0940*/  @P2 LDG.E R19, desc[UR10][R10.64+0x8] ;  /* 0x0000080a0a132981 */ /* 0x000f28000c1e1900 */
[----:B------:R-:W4:Y:S04]  /*0950*/  @P2 LDG.E R14, desc[UR10][R8.64+0x8] ;  /* 0x0000080a080e2981 */ /* 0x000f28000c1e1900 */
[----:B------:R-:W5:Y:S04]  /*0960*/  @P3 LDG.E R21, desc[UR10][R10.64+0xc] ;  /* 0x00000c0a0a153981 */ /* 0x000f68000c1e1900 */
[----:B------:R-:W5:Y:S01]  /*0970*/  @P3 LDG.E R16, desc[UR10][R8.64+0xc] ;  /* 0x00000c0a08103981 */ /* 0x000f62000c1e1900 */
[----:B------:R-:W-:-:S02]  /*0980*/  VIADD R7, R7, 0x4 ;  /* 0x0000000407077836 */ /* 0x000fc40000000000 */
[----:B--2---:R-:W-:-:S04]  /*0990*/  @P1 IMAD R2, R15, R12, R2 ;  /* 0x0000000c0f021224 */ /* 0x004fc800078e0202 */
[----:B---3--:R-:W-:-:S04]  /*09a0*/  @P4 IMAD R2, R17, R6, R2 ;  /* 0x0000000611024224 */ /* 0x008fc800078e0202 */
[----:B----4-:R-:W-:-:S04]  /*09b0*/  @P2 IMAD R2, R19, R14, R2 ;  /* 0x0000000e13022224 */ /* 0x010fc800078e0202 */
[----:B-----5:R-:W-:-:S07]  /*09c0*/  @P3 IMAD R2, R21, R16, R2 ;  /* 0x0000001015023224 */ /* 0x020fce00078e0202 */
.L_x_4:
[----:B------:R-:W-:Y:S05]  /*09d0*/  BRA.U !UP2, `(.L_x_3) ;  /* 0x000000010ac47547 */ /* 0x000fea000b800000 */
[----:B------:R-:W0:Y:S01]  /*09e0*/  LDCU UR9, c[0x0][0x3a0] ;  /* 0x00007400ff0977ac */ /* 0x000e220008000800 */
[----:B------:R-:W-:Y:S02]  /*09f0*/  UISETP.NE.AND UP2, UPT, UR8, 0x1, UPT ;  /* 0x000000010800788c */ /* 0x000fe4000bf45270 */
[----:B0-----:R-:W-:-:S07]  /*0a00*/  ULOP3.LUT UP3, URZ, UR9, 0x1, URZ, 0xc0, !UPT ;  /* 0x0000000109ff7892 */ /* 0x001fce000f86c0ff */
[----:B------:R-:W-:Y:S05]  /*0a10*/  BRA.U !UP2, `(.L_x_5) ;  /* 0x000000010a6c7547 */ /* 0x000fea000b800000 */
[----:B------:R-:W0:Y:S01]  /*0a20*/  LDCU UR9, c[0x0][0x398] ;  /* 0x00007300ff0977ac */ /* 0x000e220008000800 */
[----:B------:R-:W-:Y:S01]  /*0a30*/  IMAD.IADD R6, R4, 0x1, R7 ;  /* 0x0000000104067824 */ /* 0x000fe200078e0207 */
[----:B------:R-:W1:Y:S03]  /*0a40*/  LDC.64 R12, c[0x0][0x380] ;  /* 0x0000e000ff0c7b82 */ /* 0x000e660000000a00 */
[C---:B------:R-:W-:Y:S01]  /*0a50*/  VIADD R8, R6.reuse, 0x1 ;  /* 0x0000000106087836 */ /* 0x040fe20000000000 */
[----:B0-----:R-:W-:Y:S01]  /*0a60*/  ISETP.GE.AND P1, PT, R6, UR9, PT ;  /* 0x0000000906007c0c */ /* 0x001fe2000bf26270 */
[----:B------:R-:W-:-:S03]  /*0a70*/  IMAD R15, R5, UR9, R6 ;  /* 0x00000009050f7c24 */ /* 0x000fc6000f8e0206 */
[----:B------:R-:W-:Y:S02]  /*0a80*/  ISETP.GE.AND P2, PT, R8, UR9, PT ;  /* 0x0000000908007c0c */ /* 0x000fe4000bf46270 */
[----:B------:R-:W-:Y:S02]  /*0a90*/  ISETP.GT.AND P1, PT, R6, -0x1, !P1 ;  /* 0xffffffff0600780c */ /* 0x000fe40004f24270 */
[----:B------:R-:W-:Y:S02]  /*0aa0*/  ISETP.GT.AND P2, PT, R8, -0x1, !P2 ;  /* 0xffffffff0800780c */ /* 0x000fe40005744270 */
[----:B------:R-:W-:Y:S01]  /*0ab0*/  PLOP3.LUT P1, PT, P0, P1, PT, 0x80, 0x8 ;  /* 0x000000000008781c */ /* 0x000fe20000723070 */
[----:B-1----:R-:W-:Y:S01]  /*0ac0*/  IMAD.WIDE R12, R15, 0x4, R12 ;  /* 0x000000040f0c7825 */ /* 0x002fe200078e020c */
[----:B------:R-:W-:-:S11]  /*0ad0*/  PLOP3.LUT P2, PT, P0, P2, PT, 0x80, 0x8 ;  /* 0x000000000008781c */ /* 0x000fd60000745070 */
[----:B------:R-:W0:Y:S01]  /*0ae0*/  @P1 LDC.64 R10, c[0x0][0x388] ;  /* 0x0000e200ff0a1b82 */ /* 0x000e220000000a00 */
[C---:B------:R-:W-:Y:S01]  /*0af0*/  @P1 IADD3 R17, PT, PT, R7.reuse, UR7, RZ ;  /* 0x0000000707111c10 */ /* 0x040fe2000fffe0ff */
[----:B------:R-:W2:Y:S01]  /*0b00*/  @P1 LDG.E R15, desc[UR10][R12.64] ;  /* 0x0000000a0c0f1981 */ /* 0x000ea2000c1e1900 */
[----:B------:R-:W-:-:S05]  /*0b10*/  @P2 IADD3 R6, P3, PT, R7, UR7, RZ ;  /* 0x0000000707062c10 */ /* 0x000fca000ff7e0ff */
[----:B------:R-:W1:Y:S01]  /*0b20*/  @P2 LDC.64 R8, c[0x0][0x388] ;  /* 0x0000e200ff082b82 */ /* 0x000e620000000a00 */
[----:B------:R-:W-:Y:S02]  /*0b30*/  @P2 IMAD.X R14, RZ, RZ, RZ, P3 ;  /* 0x000000ffff0e2224 */ /* 0x000fe400018e06ff */
[----:B0-----:R-:W-:Y:S02]  /*0b40*/  @P1 IMAD.WIDE.U32 R10, R17, 0x4, R10 ;  /* 0x00000004110a1825 */ /* 0x001fe400078e000a */
[----:B------:R-:W3:Y:S04]  /*0b50*/  @P2 LDG.E R17, desc[UR10][R12.64+0x4] ;  /* 0x0000040a0c112981 */ /* 0x000ee8000c1e1900 */
[----:B------:R-:W2:Y:S01]  /*0b60*/  @P1 LDG.E R10, desc[UR10][R10.64] ;  /* 0x0000000a0a0a1981 */ /* 0x000ea2000c1e1900 */
[----:B-1----:R-:W-:-:S04]  /*0b70*/  @P2 LEA R8, P3, R6, R8, 0x2 ;  /* 0x0000000806082211 */ /* 0x002fc800078610ff */
[----:B------:R-:W-:-:S05]  /*0b80*/  @P2 LEA.HI.X R9, R6, R9, R14, 0x2, P3 ;  /* 0x0000000906092211 */ /* 0x000fca00018f140e */
[----:B------:R-:W3:Y:S01]  /*0b90*/  @P2 LDG.E R8, desc[UR10][R8.64+0x4] ;  /* 0x0000040a08082981 */ /* 0x000ee2000c1e1900 */
[----:B------:R-:W-:Y:S02]  /*0ba0*/  VIADD R7, R7, 0x2 ;  /* 0x0000000207077836 */ /* 0x000fe40000000000 */
[----:B--2---:R-:W-:-:S04]  /*0bb0*/  @P1 IMAD R2, R10, R15, R2 ;  /* 0x0000000f0a021224 */ /* 0x004fc800078e0202 */
[----:B---3--:R-:W-:-:S07]  /*0bc0*/  @P2 IMAD R2, R17, R8, R2 ;  /* 0x0000000811022224 */ /* 0x008fce00078e0202 */
.L_x_5:
[----:B------:R-:W-:Y:S05]  /*0bd0*/  BRA.U !UP3, `(.L_x_3) ;  /* 0x000000010b447547 */ /* 0x000fea000b800000 */
[----:B------:R-:W0:Y:S01]  /*0be0*/  LDCU UR9, c[0x0][0x398] ;  /* 0x00007300ff0977ac */ /* 0x000e220008000800 */
[----:B------:R-:W-:Y:S01]  /*0bf0*/  IMAD.IADD R6, R4, 0x1, R7 ;  /* 0x0000000104067824 */ /* 0x000fe200078e0207 */
[----:B------:R-:W-:Y:S04]  /*0c00*/  BSSY.RECONVERGENT B0, `(.L_x_3) ;  /* 0x000000e000007945 */ /* 0x000fe80003800200 */
[----:B0-----:R-:W-:-:S04]  /*0c10*/  ISETP.GE.AND P1, PT, R6, UR9, PT ;  /* 0x0000000906007c0c */ /* 0x001fc8000bf26270 */
[----:B------:R-:W-:-:S04]  /*0c20*/  ISETP.GT.AND P1, PT, R6, -0x1, !P1 ;  /* 0xffffffff0600780c */ /* 0x000fc80004f24270 */
[----:B------:R-:W-:-:S13]  /*0c30*/  PLOP3.LUT P1, PT, P0, P1, PT, 0x80, 0x8 ;  /* 0x000000000008781c */ /* 0x000fda0000723070 */
[----:B------:R-:W-:Y:S05]  /*0c40*/  @!P1 BRA `(.L_x_6) ;  /* 0x0000000000249947 */ /* 0x000fea0003800000 */
[----:B------:R-:W0:Y:S01]  /*0c50*/  LDC.64 R8, c[0x0][0x380] ;  /* 0x0000e000ff087b82 */ /* 0x000e220000000a00 */
[----:B------:R-:W-:Y:S02]  /*0c60*/  IMAD R5, R5, UR9, R6 ;  /* 0x0000000905057c24 */ /* 0x000fe4000f8e0206 */
[----:B------:R-:W-:-:S05]  /*0c70*/  VIADD R13, R7, UR7 ;  /* 0x00000007070d7c36 */ /* 0x000fca0008000000 */
[----:B------:R-:W1:Y:S01]  /*0c80*/  LDC.64 R10, c[0x0][0x388] ;  /* 0x0000e200ff0a7b82 */ /* 0x000e620000000a00 */
[----:B0-----:R-:W-:-:S06]  /*0c90*/  IMAD.WIDE R6, R5, 0x4, R8 ;  /* 0x0000000405067825 */ /* 0x001fcc00078e0208 */
[----:B------:R-:W2:Y:S01]  /*0ca0*/  LDG.E R7, desc[UR10][R6.64] ;  /* 0x0000000a06077981 */ /* 0x000ea2000c1e1900 */
[----:B-1----:R-:W-:-:S06]  /*0cb0*/  IMAD.WIDE.U32 R8, R13, 0x4, R10 ;  /* 0x000000040d087825 */ /* 0x002fcc00078e000a */
[----:B------:R-:W2:Y:S02]  /*0cc0*/  LDG.E R8, desc[UR10][R8.64] ;  /* 0x0000000a08087981 */ /* 0x000ea4000c1e1900 */
[----:B--2---:R-:W-:-:S07]  /*0cd0*/  IMAD R2, R7, R8, R2 ;  /* 0x0000000807027224 */ /* 0x004fce00078e0202 */
.L_x_6:
[----:B------:R-:W-:Y:S05]  /*0ce0*/  BSYNC.RECONVERGENT B0 ;  /* 0x0000000000007941 */ /* 0x000fea0003800200 */
.L_x_3:
[----:B------:R-:W-:Y:S05]  /*0cf0*/  BRA.U UP0, `(.L_x_7) ;  /* 0xfffffff500307547 */ /* 0x000fea000b83ffff */
.L_x_0:
[----:B------:R-:W0:Y:S01]  /*0d00*/  LDC.64 R4, c[0x0][0x390] ;  /* 0x0000e400ff047b82 */ /* 0x000e220000000a00 */
[----:B------:R-:W1:Y:S02]  /*0d10*/  LDCU UR7, c[0x0][0x398] ;  /* 0x00007300ff0777ac */ /* 0x000e640008000800 */
[----:B-1----:R-:W-:-:S04]  /*0d20*/  IMAD R3, R0, UR7, R3 ;  /* 0x0000000700037c24 */ /* 0x002fc8000f8e0203 */
[----:B0-----:R-:W-:-:S05]  /*0d30*/  IMAD.WIDE R4, R3, 0x4, R4 ;  /* 0x0000000403047825 */ /* 0x001fca00078e0204 */
[----:B------:R-:W-:Y:S01]  /*0d40*/  STG.E desc[UR10][R4.64], R2 ;  /* 0x0000000204007986 */ /* 0x000fe2000c10190a */
[----:B------:R-:W-:Y:S05]  /*0d50*/  EXIT ;  /* 0x000000000000794d */ /* 0x000fea0003800000 */
.L_x_8:
[----:B------:R-:W-:-:S00]  /*0d60*/  BRA `(.L_x_8) ;  /* 0xfffffffc00fc7947 */ /* 0x000fc0000383ffff */
[----:B------:R-:W-:-:S00]  /*0d70*/  NOP ;  /* 0x0000000000007918 */ /* 0x000fc00000000000 */
        /* <DEDUP_REMOVED lines=8> */
.L_x_9:


//--------------------- .nv.shared.reserved.0     --------------------------
	.section	.nv.shared.reserved.0,"aw",@nobits
	.weak		__nv_reservedSMEM_offset_0_alias
	.size		__nv_reservedSMEM_offset_0_alias, 0, 64
	.other		__nv_reservedSMEM_offset_0_alias,@"STO_CUDA_RESERVED_SHARED STV_DEFAULT"
__nv_reservedSMEM_offset_0_alias:
	.zero		0
	.zero		64


//--------------------- .nv.constant0._Z13convolution2DPiS_S_iii --------------------------
	.section	.nv.constant0._Z13convolution2DPiS_S_iii,"a",@progbits
	.sectionflags	@""
	.align	4
.nv.constant0._Z13convolution2DPiS_S_iii:
	.zero		932


//--------------------- SYMBOLS --------------------------

	.type		.nv.reservedSmem.offset0,@object
	.size		.nv.reservedSmem.offset0,0x4
